//
// Generated by NVIDIA NVVM Compiler
//
// Compiler Build ID: CL-36424714
// Cuda compilation tools, release 13.0, V13.0.88
// Based on NVVM 20.0.0
//

.version 9.0
.target sm_100
.address_size 64

	// .globl	_Z24compute_min_delta_kernelPKiS0_PKdS0_S0_iPd

.visible .entry _Z24compute_min_delta_kernelPKiS0_PKdS0_S0_iPd(
	.param .u64 .ptr .align 1 _Z24compute_min_delta_kernelPKiS0_PKdS0_S0_iPd_param_0,
	.param .u64 .ptr .align 1 _Z24compute_min_delta_kernelPKiS0_PKdS0_S0_iPd_param_1,
	.param .u64 .ptr .align 1 _Z24compute_min_delta_kernelPKiS0_PKdS0_S0_iPd_param_2,
	.param .u64 .ptr .align 1 _Z24compute_min_delta_kernelPKiS0_PKdS0_S0_iPd_param_3,
	.param .u64 .ptr .align 1 _Z24compute_min_delta_kernelPKiS0_PKdS0_S0_iPd_param_4,
	.param .u32 _Z24compute_min_delta_kernelPKiS0_PKdS0_S0_iPd_param_5,
	.param .u64 .ptr .align 1 _Z24compute_min_delta_kernelPKiS0_PKdS0_S0_iPd_param_6
)
{
	.reg .pred 	%p<9>;
	.reg .b32 	%r<24>;
	.reg .b64 	%rd<22>;
	.reg .b64 	%fd<25>;

	ld.param.u64 	%rd7, [_Z24compute_min_delta_kernelPKiS0_PKdS0_S0_iPd_param_1];
	ld.param.u64 	%rd3, [_Z24compute_min_delta_kernelPKiS0_PKdS0_S0_iPd_param_2];
	ld.param.u64 	%rd4, [_Z24compute_min_delta_kernelPKiS0_PKdS0_S0_iPd_param_3];
	ld.param.u64 	%rd5, [_Z24compute_min_delta_kernelPKiS0_PKdS0_S0_iPd_param_4];
	ld.param.u32 	%r14, [_Z24compute_min_delta_kernelPKiS0_PKdS0_S0_iPd_param_5];
	ld.param.u64 	%rd6, [_Z24compute_min_delta_kernelPKiS0_PKdS0_S0_iPd_param_6];
	cvta.to.global.u64 	%rd1, %rd7;
	mov.u32 	%r1, %ctaid.x;
	setp.ge.s32 	%p1, %r1, %r14;
	@%p1 bra 	$L__BB0_8;
	cvta.to.global.u64 	%rd8, %rd4;
	cvta.to.global.u64 	%rd9, %rd5;
	mul.wide.u32 	%rd10, %r1, 4;
	add.s64 	%rd11, %rd8, %rd10;
	ld.global.u32 	%r2, [%rd11];
	add.s64 	%rd12, %rd9, %rd10;
	ld.global.u32 	%r3, [%rd12];
	setp.lt.s32 	%p2, %r3, 1;
	mov.f64 	%fd24, 0d7E37E43C8800759C;
	@%p2 bra 	$L__BB0_7;
	cvta.to.global.u64 	%rd2, %rd3;
	mov.f64 	%fd21, 0d0000000000000000;
	mov.f64 	%fd24, 0d7E37E43C8800759C;
	mov.b32 	%r20, 0;
$L__BB0_3:
	mov.f64 	%fd2, %fd21;
	mov.u32 	%r4, %r20;
	add.s32 	%r17, %r4, %r2;
	mul.wide.s32 	%rd13, %r17, 4;
	add.s64 	%rd14, %rd1, %rd13;
	ld.global.u32 	%r5, [%rd14];
	add.s32 	%r18, %r4, 1;
	max.s32 	%r6, %r3, %r18;
	sub.s32 	%r7, %r6, %r4;
	mov.f64 	%fd23, 0d0000000000000000;
	mov.b32 	%r21, 0;
$L__BB0_4:
	add.s32 	%r20, %r21, %r4;
	add.s32 	%r10, %r20, %r2;
	mul.wide.s32 	%rd15, %r10, 4;
	add.s64 	%rd16, %rd1, %rd15;
	ld.global.u32 	%r19, [%rd16];
	setp.ne.s32 	%p3, %r19, %r5;
	mov.u32 	%r23, %r21;
	@%p3 bra 	$L__BB0_6;
	mul.wide.s32 	%rd17, %r10, 8;
	add.s64 	%rd18, %rd2, %rd17;
	ld.global.f64 	%fd13, [%rd18];
	add.f64 	%fd23, %fd23, %fd13;
	add.s32 	%r21, %r21, 1;
	setp.ne.s32 	%p4, %r21, %r7;
	mov.u32 	%r20, %r6;
	mov.u32 	%r23, %r7;
	@%p4 bra 	$L__BB0_4;
$L__BB0_6:
	cvt.rn.f64.u32 	%fd14, %r23;
	div.rn.f64 	%fd21, %fd23, %fd14;
	setp.ne.s32 	%p5, %r23, 0;
	setp.neu.f64 	%p6, %fd2, 0d0000000000000000;
	sub.f64 	%fd15, %fd21, %fd2;
	abs.f64 	%fd16, %fd15;
	setp.lt.f64 	%p7, %fd16, %fd24;
	selp.f64 	%fd18, %fd16, %fd24, %p7;
	selp.f64 	%fd19, %fd18, %fd24, %p6;
	selp.f64 	%fd24, %fd19, %fd24, %p5;
	setp.lt.s32 	%p8, %r20, %r3;
	@%p8 bra 	$L__BB0_3;
$L__BB0_7:
	cvta.to.global.u64 	%rd19, %rd6;
	mul.wide.u32 	%rd20, %r1, 8;
	add.s64 	%rd21, %rd19, %rd20;
	st.global.f64 	[%rd21], %fd24;
$L__BB0_8:
	ret;

}


// ===== COMPILED SASS (sm_100) =====

	.target	sm_100

	.elftype	@"ET_EXEC"


//--------------------- .note.nv.tkinfo           --------------------------
	.section	.note.nv.tkinfo,"",@"SHT_NOTE"
	.sectionflags	@"SHF_NOTE_NV_TKINFO"
	.tkinfo
        /*0018*/ 	.word	0x00000002
        /*0030*/ 	.string	""
        /*0030*/ 	.string	"ptxas"
        /*0030*/ 	.string	"Cuda compilation tools, release 13.0, V13.0.88"
        /*0030*/ 	.string	"Build cuda_13.0.r13.0/compiler.36424714_0"
        /*0030*/ 	.string	"-arch sm_100 -m 64 "



//--------------------- .note.nv.cuinfo           --------------------------
	.section	.note.nv.cuinfo,"",@"SHT_NOTE"
	.sectionflags	@"SHF_NOTE_NV_CUINFO"
        /*0018*/ 	.short	0x0002
        /*001a*/ 	.short	0x0064
        /*001c*/ 	.short	0x0082
	.zero		2


//--------------------- .nv.info                  --------------------------
	.section	.nv.info,"",@"SHT_CUDA_INFO"
	.align	4


	//----- nvinfo : EIATTR_REGCOUNT
	.align		4
        /*0000*/ 	.byte	0x04, 0x2f
        /*0002*/ 	.short	(.L_1 - .L_0)
	.align		4
.L_0:
        /*0004*/ 	.word	index@(_Z24compute_min_delta_kernelPKiS0_PKdS0_S0_iPd)
        /*0008*/ 	.word	0x00000020


	//----- nvinfo : EIATTR_FRAME_SIZE
	.align		4
.L_1:
        /*000c*/ 	.byte	0x04, 0x11
        /*000e*/ 	.short	(.L_3 - .L_2)
	.align		4
.L_2:
        /*0010*/ 	.word	index@($__internal_0_$__cuda_sm20_div_rn_f64_full)
        /*0014*/ 	.word	0x00000000


	//----- nvinfo : EIATTR_FRAME_SIZE
	.align		4
.L_3:
        /*0018*/ 	.byte	0x04, 0x11
        /*001a*/ 	.short	(.L_5 - .L_4)
	.align		4
.L_4:
        /*001c*/ 	.word	index@(_Z24compute_min_delta_kernelPKiS0_PKdS0_S0_iPd)
        /*0020*/ 	.word	0x00000000


	//----- nvinfo : EIATTR_MIN_STACK_SIZE
	.align		4
.L_5:
        /*0024*/ 	.byte	0x04, 0x12
        /*0026*/ 	.short	(.L_7 - .L_6)
	.align		4
.L_6:
        /*0028*/ 	.word	index@(_Z24compute_min_delta_kernelPKiS0_PKdS0_S0_iPd)
        /*002c*/ 	.word	0x00000000
.L_7:


//--------------------- .nv.compat                --------------------------
	.section	.nv.compat,"",@"SHT_CUDA_COMPAT_INFO"
	.align	4
        /*0000*/ 	.byte	0x02, 0x09, 0x00, 0x00, 0x02, 0x02, 0x01, 0x00, 0x02, 0x05, 0x05, 0x00, 0x03, 0x07, 0x01, 0x01
        /*0010*/ 	.byte	0x02, 0x03, 0x00, 0x00, 0x02, 0x06, 0x01, 0x00, 0x04, 0x0b, 0x08, 0x00, 0x01, 0x00, 0x00, 0x00
        /*0020*/ 	.byte	0x00, 0x00, 0x00, 0x00


//--------------------- .nv.info._Z24compute_min_delta_kernelPKiS0_PKdS0_S0_iPd --------------------------
	.section	.nv.info._Z24compute_min_delta_kernelPKiS0_PKdS0_S0_iPd,"",@"SHT_CUDA_INFO"
	.sectionflags	@""
	.align	4


	//----- nvinfo : EIATTR_CUDA_API_VERSION
	.align		4
        /*0000*/ 	.byte	0x04, 0x37
        /*0002*/ 	.short	(.L_9 - .L_8)
.L_8:
        /*0004*/ 	.word	0x00000082


	//----- nvinfo : EIATTR_KPARAM_INFO
	.align		4
.L_9:
        /*0008*/ 	.byte	0x04, 0x17
        /*000a*/ 	.short	(.L_11 - .L_10)
.L_10:
        /*000c*/ 	.word	0x00000000
        /*0010*/ 	.short	0x0006
        /*0012*/ 	.short	0x0030
        /*0014*/ 	.byte	0x00, 0xf5, 0x21, 0x00


	//----- nvinfo : EIATTR_KPARAM_INFO
	.align		4
.L_11:
        /*0018*/ 	.byte	0x04, 0x17
        /*001a*/ 	.short	(.L_13 - .L_12)
.L_12:
        /*001c*/ 	.word	0x00000000
        /*0020*/ 	.short	0x0005
        /*0022*/ 	.short	0x0028
        /*0024*/ 	.byte	0x00, 0xf0, 0x11, 0x00


	//----- nvinfo : EIATTR_KPARAM_INFO
	.align		4
.L_13:
        /*0028*/ 	.byte	0x04, 0x17
        /*002a*/ 	.short	(.L_15 - .L_14)
.L_14:
        /*002c*/ 	.word	0x00000000
        /*0030*/ 	.short	0x0004
        /*0032*/ 	.short	0x0020
        /*0034*/ 	.byte	0x00, 0xf5, 0x21, 0x00


	//----- nvinfo : EIATTR_KPARAM_INFO
	.align		4
.L_15:
        /*0038*/ 	.byte	0x04, 0x17
        /*003a*/ 	.short	(.L_17 - .L_16)
.L_16:
        /*003c*/ 	.word	0x00000000
        /*0040*/ 	.short	0x0003
        /*0042*/ 	.short	0x0018
        /*0044*/ 	.byte	0x00, 0xf5, 0x21, 0x00


	//----- nvinfo : EIATTR_KPARAM_INFO
	.align		4
.L_17:
        /*0048*/ 	.byte	0x04, 0x17
        /*004a*/ 	.short	(.L_19 - .L_18)
.L_18:
        /*004c*/ 	.word	0x00000000
        /*0050*/ 	.short	0x0002
        /*0052*/ 	.short	0x0010
        /*0054*/ 	.byte	0x00, 0xf5, 0x21, 0x00


	//----- nvinfo : EIATTR_KPARAM_INFO
	.align		4
.L_19:
        /*0058*/ 	.byte	0x04, 0x17
        /*005a*/ 	.short	(.L_21 - .L_20)
.L_20:
        /*005c*/ 	.word	0x00000000
        /*0060*/ 	.short	0x0001
        /*0062*/ 	.short	0x0008
        /*0064*/ 	.byte	0x00, 0xf5, 0x21, 0x00


	//----- nvinfo : EIATTR_KPARAM_INFO
	.align		4
.L_21:
        /*0068*/ 	.byte	0x04, 0x17
        /*006a*/ 	.short	(.L_23 - .L_22)
.L_22:
        /*006c*/ 	.word	0x00000000
        /*0070*/ 	.short	0x0000
        /*0072*/ 	.short	0x0000
        /*0074*/ 	.byte	0x00, 0xf5, 0x21, 0x00


	//----- nvinfo : EIATTR_SPARSE_MMA_MASK
	.align		4
.L_23:
        /*0078*/ 	.byte	0x03, 0x50
        /*007a*/ 	.short	0x0000


	//----- nvinfo : EIATTR_MAXREG_COUNT
	.align		4
        /*007c*/ 	.byte	0x03, 0x1b
        /*007e*/ 	.short	0x00ff


	//----- nvinfo : EIATTR_MERCURY_ISA_VERSION
	.align		4
        /*0080*/ 	.byte	0x03, 0x5f
        /*0082*/ 	.short	0x0101


	//----- nvinfo : EIATTR_VRC_CTA_INIT_COUNT
	.align		4
        /*0084*/ 	.byte	0x02, 0x4a
	.zero		1
	.zero		1


	//----- nvinfo : EIATTR_EXIT_INSTR_OFFSETS
	.align		4
        /*0088*/ 	.byte	0x04, 0x1c
        /*008a*/ 	.short	(.L_25 - .L_24)


	//   ....[0]....
.L_24:
        /*008c*/ 	.word	0x00000040


	//   ....[1]....
        /*0090*/ 	.word	0x00000530


	//----- nvinfo : EIATTR_CRS_STACK_SIZE
	.align		4
.L_25:
        /*0094*/ 	.byte	0x04, 0x1e
        /*0096*/ 	.short	(.L_27 - .L_26)
.L_26:
        /*0098*/ 	.word	0x00000000


	//----- nvinfo : EIATTR_CBANK_PARAM_SIZE
	.align		4
.L_27:
        /*009c*/ 	.byte	0x03, 0x19
        /*009e*/ 	.short	0x0038


	//----- nvinfo : EIATTR_PARAM_CBANK
	.align		4
        /*00a0*/ 	.byte	0x04, 0x0a
        /*00a2*/ 	.short	(.L_29 - .L_28)
	.align		4
.L_28:
        /*00a4*/ 	.word	index@(.nv.constant0._Z24compute_min_delta_kernelPKiS0_PKdS0_S0_iPd)
        /*00a8*/ 	.short	0x0380
        /*00aa*/ 	.short	0x0038


	//----- nvinfo : EIATTR_SW_WAR
	.align		4
.L_29:
        /*00ac*/ 	.byte	0x04, 0x36
        /*00ae*/ 	.short	(.L_31 - .L_30)
.L_30:
        /*00b0*/ 	.word	0x00000008
.L_31:


//--------------------- .nv.callgraph             --------------------------
	.section	.nv.callgraph,"",@"SHT_CUDA_CALLGRAPH"
	.align	4
	.sectionentsize	8
	.align		4
        /*0000*/ 	.word	0x00000000
	.align		4
        /*0004*/ 	.word	0xffffffff
	.align		4
        /*0008*/ 	.word	0x00000000
	.align		4
        /*000c*/ 	.word	0xfffffffe
	.align		4
        /*0010*/ 	.word	0x00000000
	.align		4
        /*0014*/ 	.word	0xfffffffd
	.align		4
        /*0018*/ 	.word	0x00000000
	.align		4
        /*001c*/ 	.word	0xfffffffc


//--------------------- .text._Z24compute_min_delta_kernelPKiS0_PKdS0_S0_iPd --------------------------
	.section	.text._Z24compute_min_delta_kernelPKiS0_PKdS0_S0_iPd,"ax",@progbits
	.align	128
        .global         _Z24compute_min_delta_kernelPKiS0_PKdS0_S0_iPd
        .type           _Z24compute_min_delta_kernelPKiS0_PKdS0_S0_iPd,@function
        .size           _Z24compute_min_delta_kernelPKiS0_PKdS0_S0_iPd,(.L_x_11 - _Z24compute_min_delta_kernelPKiS0_PKdS0_S0_iPd)
        .other          _Z24compute_min_delta_kernelPKiS0_PKdS0_S0_iPd,@"STO_CUDA_ENTRY STV_DEFAULT"
_Z24compute_min_delta_kernelPKiS0_PKdS0_S0_iPd:
.text._Z24compute_min_delta_kernelPKiS0_PKdS0_S0_iPd:
[----:B------:R-:W-:Y:S01]  /*0000*/  LDC R1, c[0x0][0x37c] ;  /* 0x0000df00ff017b82 */ /* 0x000fe20000000800 */
[----:B------:R-:W0:Y:S01]  /*0010*/  S2R R26, SR_CTAID.X ;  /* 0x00000000001a7919 */ /* 0x000e220000002500 */
[----:B------:R-:W0:Y:S02]  /*0020*/  LDCU UR4, c[0x0][0x3a8] ;  /* 0x00007500ff0477ac */ /* 0x000e240008000800 */
[----:B0-----:R-:W-:-:S13]  /*0030*/  ISETP.GE.AND P0, PT, R26, UR4, PT ;  /* 0x000000041a007c0c */ /* 0x001fda000bf06270 */
[----:B------:R-:W-:Y:S05]  /*0040*/  @P0 EXIT ;  /* 0x000000000000094d */ /* 0x000fea0003800000 */
[----:B------:R-:W0:Y:S01]  /*0050*/  LDC.64 R2, c[0x0][0x3a0] ;  /* 0x0000e800ff027b82 */ /* 0x000e220000000a00 */
[----:B------:R-:W1:Y:S01]  /*0060*/  LDCU.64 UR4, c[0x0][0x358] ;  /* 0x00006b00ff0477ac */ /* 0x000e620008000a00 */
[----:B0-----:R-:W-:-:S05]  /*0070*/  IMAD.WIDE.U32 R2, R26, 0x4, R2 ;  /* 0x000000041a027825 */ /* 0x001fca00078e0002 */
[----:B-1----:R-:W2:Y:S01]  /*0080*/  LDG.E R27, desc[UR4][R2.64] ;  /* 0x00000004021b7981 */ /* 0x002ea2000c1e1900 */
[----:B------:R-:W-:Y:S02]  /*0090*/  IMAD.MOV.U32 R6, RZ, RZ, -0x77ff8a64 ;  /* 0x8800759cff067424 */ /* 0x000fe400078e00ff */
[----:B------:R-:W-:Y:S01]  /*00a0*/  IMAD.MOV.U32 R7, RZ, RZ, 0x7e37e43c ;  /* 0x7e37e43cff077424 */ /* 0x000fe200078e00ff */
[----:B--2---:R-:W-:-:S13]  /*00b0*/  ISETP.GE.AND P0, PT, R27, 0x1, PT ;  /* 0x000000011b00780c */ /* 0x004fda0003f06270 */
[----:B------:R-:W-:Y:S05]  /*00c0*/  @!P0 BRA `(.L_x_0) ;  /* 0x00000004000c8947 */ /* 0x000fea0003800000 */
[----:B------:R-:W0:Y:S02]  /*00d0*/  LDC.64 R2, c[0x0][0x398] ;  /* 0x0000e600ff027b82 */ /* 0x000e240000000a00 */
[----:B0-----:R-:W-:-:S05]  /*00e0*/  IMAD.WIDE.U32 R2, R26, 0x4, R2 ;  /* 0x000000041a027825 */ /* 0x001fca00078e0002 */
[----:B------:R0:W5:Y:S01]  /*00f0*/  LDG.E R25, desc[UR4][R2.64] ;  /* 0x0000000402197981 */ /* 0x000162000c1e1900 */
[----:B------:R-:W-:Y:S01]  /*0100*/  IMAD.MOV.U32 R24, RZ, RZ, RZ ;  /* 0x000000ffff187224 */ /* 0x000fe200078e00ff */
[----:B------:R-:W-:Y:S01]  /*0110*/  CS2R R8, SRZ ;  /* 0x0000000000087805 */ /* 0x000fe2000001ff00 */
[----:B------:R-:W-:Y:S02]  /*0120*/  IMAD.MOV.U32 R6, RZ, RZ, -0x77ff8a64 ;  /* 0x8800759cff067424 */ /* 0x000fe400078e00ff */
[----:B------:R-:W-:-:S07]  /*0130*/  IMAD.MOV.U32 R7, RZ, RZ, 0x7e37e43c ;  /* 0x7e37e43cff077424 */ /* 0x000fce00078e00ff */
.L_x_4:
[----:B------:R-:W1:Y:S01]  /*0140*/  LDC.64 R4, c[0x0][0x388] ;  /* 0x0000e200ff047b82 */ /* 0x000e620000000a00 */
[----:B0----5:R-:W-:-:S07]  /*0150*/  IMAD.IADD R3, R25, 0x1, R24 ;  /* 0x0000000119037824 */ /* 0x021fce00078e0218 */
[----:B------:R-:W0:Y:S01]  /*0160*/  LDC.64 R12, c[0x0][0x390] ;  /* 0x0000e400ff0c7b82 */ /* 0x000e220000000a00 */
[----:B-1----:R-:W-:-:S07]  /*0170*/  IMAD.WIDE R4, R3, 0x4, R4 ;  /* 0x0000000403047825 */ /* 0x002fce00078e0204 */
[----:B------:R-:W1:Y:S01]  /*0180*/  LDC.64 R2, c[0x0][0x388] ;  /* 0x0000e200ff027b82 */ /* 0x000e620000000a00 */
[----:B------:R2:W5:Y:S01]  /*0190*/  LDG.E R19, desc[UR4][R4.64] ;  /* 0x0000000404137981 */ /* 0x000562000c1e1900 */
[----:B------:R-:W-:Y:S01]  /*01a0*/  VIADDMNMX R21, R24, 0x1, R27, !PT ;  /* 0x0000000118157846 */ /* 0x000fe2000780011b */
[--C-:B------:R-:W-:Y:S01]  /*01b0*/  IMAD.MOV.U32 R17, RZ, RZ, R24.reuse ;  /* 0x000000ffff117224 */ /* 0x100fe200078e0018 */
[----:B------:R-:W-:Y:S01]  /*01c0*/  CS2R R10, SRZ ;  /* 0x00000000000a7805 */ /* 0x000fe2000001ff00 */
[----:B------:R-:W-:Y:S02]  /*01d0*/  IMAD.MOV.U32 R0, RZ, RZ, RZ ;  /* 0x000000ffff007224 */ /* 0x000fe400078e00ff */
[----:B0-----:R-:W-:-:S07]  /*01e0*/  IMAD.IADD R23, R21, 0x1, -R24 ;  /* 0x0000000115177824 */ /* 0x001fce00078e0a18 */
.L_x_2:
[----:B------:R-:W-:-:S04]  /*01f0*/  IMAD.IADD R24, R0, 0x1, R17 ;  /* 0x0000000100187824 */ /* 0x000fc800078e0211 */
[----:B------:R-:W-:-:S04]  /*0200*/  IMAD.IADD R29, R25, 0x1, R24 ;  /* 0x00000001191d7824 */ /* 0x000fc800078e0218 */
[----:B-1----:R-:W-:-:S06]  /*0210*/  IMAD.WIDE R14, R29, 0x4, R2 ;  /* 0x000000041d0e7825 */ /* 0x002fcc00078e0202 */
[----:B------:R-:W3:Y:S01]  /*0220*/  LDG.E R14, desc[UR4][R14.64] ;  /* 0x000000040e0e7981 */ /* 0x000ee2000c1e1900 */
[----:B--2---:R-:W-:Y:S01]  /*0230*/  IMAD.MOV.U32 R5, RZ, RZ, R0 ;  /* 0x000000ffff057224 */ /* 0x004fe200078e0000 */
[----:B---3-5:R-:W-:-:S13]  /*0240*/  ISETP.NE.AND P0, PT, R14, R19, PT ;  /* 0x000000130e00720c */ /* 0x028fda0003f05270 */
[----:B------:R-:W-:Y:S05]  /*0250*/  @P0 BRA `(.L_x_1) ;  /* 0x0000000000200947 */ /* 0x000fea0003800000 */
[----:B------:R-:W-:-:S06]  /*0260*/  IMAD.WIDE R4, R29, 0x8, R12 ;  /* 0x000000081d047825 */ /* 0x000fcc00078e020c */
[----:B------:R-:W2:Y:S01]  /*0270*/  LDG.E.64 R4, desc[UR4][R4.64] ;  /* 0x0000000404047981 */ /* 0x000ea2000c1e1b00 */
[----:B------:R-:W-:-:S05]  /*0280*/  VIADD R0, R0, 0x1 ;  /* 0x0000000100007836 */ /* 0x000fca0000000000 */
[----:B------:R-:W-:Y:S01]  /*0290*/  ISETP.NE.AND P0, PT, R0, R23, PT ;  /* 0x000000170000720c */ /* 0x000fe20003f05270 */
[----:B--2---:R-:W-:-:S12]  /*02a0*/  DADD R10, R10, R4 ;  /* 0x000000000a0a7229 */ /* 0x004fd80000000004 */
[----:B------:R-:W-:Y:S05]  /*02b0*/  @P0 BRA `(.L_x_2) ;  /* 0xfffffffc00cc0947 */ /* 0x000fea000383ffff */
[----:B------:R-:W-:Y:S02]  /*02c0*/  IMAD.MOV.U32 R24, RZ, RZ, R21 ;  /* 0x000000ffff187224 */ /* 0x000fe400078e0015 */
[----:B------:R-:W-:-:S07]  /*02d0*/  IMAD.MOV.U32 R5, RZ, RZ, R23 ;  /* 0x000000ffff057224 */ /* 0x000fce00078e0017 */
.L_x_1:
[----:B------:R-:W0:Y:S01]  /*02e0*/  I2F.F64.U32 R12, R5 ;  /* 0x00000005000c7312 */ /* 0x000e220000201800 */
[----:B------:R-:W-:Y:S01]  /*02f0*/  IMAD.MOV.U32 R2, RZ, RZ, 0x1 ;  /* 0x00000001ff027424 */ /* 0x000fe200078e00ff */
[----:B------:R-:W-:-:S06]  /*0300*/  FSETP.GEU.AND P1, PT, |R11|, 6.5827683646048100446e-37, PT ;  /* 0x036000000b00780b */ /* 0x000fcc0003f2e200 */
[----:B0-----:R-:W0:Y:S02]  /*0310*/  MUFU.RCP64H R3, R13 ;  /* 0x0000000d00037308 */ /* 0x001e240000001800 */
[----:B0-----:R-:W-:-:S08]  /*0320*/  DFMA R14, -R12, R2, 1 ;  /* 0x3ff000000c0e742b */ /* 0x001fd00000000102 */
[----:B------:R-:W-:-:S08]  /*0330*/  DFMA R14, R14, R14, R14 ;  /* 0x0000000e0e0e722b */ /* 0x000fd0000000000e */
[----:B------:R-:W-:-:S08]  /*0340*/  DFMA R14, R2, R14, R2 ;  /* 0x0000000e020e722b */ /* 0x000fd00000000002 */
[----:B------:R-:W-:-:S08]  /*0350*/  DFMA R2, -R12, R14, 1 ;  /* 0x3ff000000c02742b */ /* 0x000fd0000000010e */
[----:B------:R-:W-:-:S08]  /*0360*/  DFMA R2, R14, R2, R14 ;  /* 0x000000020e02722b */ /* 0x000fd0000000000e */
[----:B------:R-:W-:-:S08]  /*0370*/  DMUL R14, R2, R10 ;  /* 0x0000000a020e7228 */ /* 0x000fd00000000000 */
[----:B------:R-:W-:-:S08]  /*0380*/  DFMA R16, -R12, R14, R10 ;  /* 0x0000000e0c10722b */ /* 0x000fd0000000010a */
[----:B------:R-:W-:-:S10]  /*0390*/  DFMA R2, R2, R16, R14 ;  /* 0x000000100202722b */ /* 0x000fd4000000000e */
[----:B------:R-:W-:-:S05]  /*03a0*/  FFMA R0, RZ, R13, R3 ;  /* 0x0000000dff007223 */ /* 0x000fca0000000003 */
[----:B------:R-:W-:-:S13]  /*03b0*/  FSETP.GT.AND P0, PT, |R0|, 1.469367938527859385e-39, PT ;  /* 0x001000000000780b */ /* 0x000fda0003f04200 */
[----:B------:R-:W-:Y:S05]  /*03c0*/  @P0 BRA P1, `(.L_x_3) ;  /* 0x0000000000100947 */ /* 0x000fea0000800000 */
[----:B------:R-:W-:Y:S01]  /*03d0*/  IMAD.MOV.U32 R14, RZ, RZ, R10 ;  /* 0x000000ffff0e7224 */ /* 0x000fe200078e000a */
[----:B------:R-:W-:Y:S01]  /*03e0*/  MOV R28, 0x410 ;  /* 0x00000410001c7802 */ /* 0x000fe20000000f00 */
[----:B------:R-:W-:-:S07]  /*03f0*/  IMAD.MOV.U32 R15, RZ, RZ, R11 ;  /* 0x000000ffff0f7224 */ /* 0x000fce00078e000b */
[----:B------:R-:W-:Y:S05]  /*0400*/  CALL.REL.NOINC `($__internal_0_$__cuda_sm20_div_rn_f64_full) ;  /* 0x00000000004c7944 */ /* 0x000fea0003c00000 */
.L_x_3:
[----:B------:R-:W-:Y:S02]  /*0410*/  DADD R10, R2, -R8 ;  /* 0x00000000020a7229 */ /* 0x000fe40000000808 */
[----:B------:R-:W-:Y:S01]  /*0420*/  DSETP.NEU.AND P0, PT, R8, RZ, PT ;  /* 0x000000ff0800722a */ /* 0x000fe20003f0d000 */
[----:B------:R-:W-:-:S05]  /*0430*/  IMAD.MOV.U32 R8, RZ, RZ, R2 ;  /* 0x000000ffff087224 */ /* 0x000fca00078e0002 */
[----:B------:R-:W-:Y:S02]  /*0440*/  DADD R12, -RZ, |R10| ;  /* 0x00000000ff0c7229 */ /* 0x000fe4000000050a */
[----:B------:R-:W-:-:S08]  /*0450*/  DSETP.GEU.AND P1, PT, |R10|, R6, PT ;  /* 0x000000060a00722a */ /* 0x000fd00003f2e200 */
[-C--:B------:R-:W-:Y:S02]  /*0460*/  FSEL R9, R12, R6.reuse, !P1 ;  /* 0x000000060c097208 */ /* 0x080fe40004800000 */
[-C--:B------:R-:W-:Y:S02]  /*0470*/  FSEL R13, R13, R7.reuse, !P1 ;  /* 0x000000070d0d7208 */ /* 0x080fe40004800000 */
[----:B------:R-:W-:Y:S02]  /*0480*/  ISETP.NE.AND P1, PT, R5, RZ, PT ;  /* 0x000000ff0500720c */ /* 0x000fe40003f25270 */
[----:B------:R-:W-:Y:S02]  /*0490*/  FSEL R5, R9, R6, P0 ;  /* 0x0000000609057208 */ /* 0x000fe40000000000 */
[----:B------:R-:W-:Y:S02]  /*04a0*/  FSEL R9, R13, R7, P0 ;  /* 0x000000070d097208 */ /* 0x000fe40000000000 */
[----:B------:R-:W-:-:S02]  /*04b0*/  ISETP.GE.AND P0, PT, R24, R27, PT ;  /* 0x0000001b1800720c */ /* 0x000fc40003f06270 */
[----:B------:R-:W-:Y:S01]  /*04c0*/  FSEL R7, R9, R7, P1 ;  /* 0x0000000709077208 */ /* 0x000fe20000800000 */
[----:B------:R-:W-:Y:S01]  /*04d0*/  IMAD.MOV.U32 R9, RZ, RZ, R3 ;  /* 0x000000ffff097224 */ /* 0x000fe200078e0003 */
[----:B------:R-:W-:-:S09]  /*04e0*/  FSEL R6, R5, R6, P1 ;  /* 0x0000000605067208 */ /* 0x000fd20000800000 */
[----:B------:R-:W-:Y:S05]  /*04f0*/  @!P0 BRA `(.L_x_4) ;  /* 0xfffffffc00108947 */ /* 0x000fea000383ffff */
.L_x_0:
[----:B------:R-:W0:Y:S02]  /*0500*/  LDC.64 R2, c[0x0][0x3b0] ;  /* 0x0000ec00ff027b82 */ /* 0x000e240000000a00 */
[----:B0-----:R-:W-:-:S05]  /*0510*/  IMAD.WIDE.U32 R26, R26, 0x8, R2 ;  /* 0x000000081a1a7825 */ /* 0x001fca00078e0002 */
[----:B------:R-:W-:Y:S01]  /*0520*/  STG.E.64 desc[UR4][R26.64], R6 ;  /* 0x000000061a007986 */ /* 0x000fe2000c101b04 */
[----:B------:R-:W-:Y:S05]  /*0530*/  EXIT ;  /* 0x000000000000794d */ /* 0x000fea0003800000 */
        .weak           $__internal_0_$__cuda_sm20_div_rn_f64_full
        .type           $__internal_0_$__cuda_sm20_div_rn_f64_full,@function
        .size           $__internal_0_$__cuda_sm20_div_rn_f64_full,(.L_x_11 - $__internal_0_$__cuda_sm20_div_rn_f64_full)
$__internal_0_$__cuda_sm20_div_rn_f64_full:
[C---:B------:R-:W-:Y:S01]  /*0540*/  FSETP.GEU.AND P0, PT, |R13|.reuse, 1.469367938527859385e-39, PT ;  /* 0x001000000d00780b */ /* 0x040fe20003f0e200 */
[----:B------:R-:W-:Y:S01]  /*0550*/  IMAD.MOV.U32 R20, RZ, RZ, 0x1 ;  /* 0x00000001ff147424 */ /* 0x000fe200078e00ff */
[C---:B------:R-:W-:Y:S01]  /*0560*/  LOP3.LUT R10, R13.reuse, 0x800fffff, RZ, 0xc0, !PT ;  /* 0x800fffff0d0a7812 */ /* 0x040fe200078ec0ff */
[----:B------:R-:W-:Y:S01]  /*0570*/  IMAD.MOV.U32 R16, RZ, RZ, R14 ;  /* 0x000000ffff107224 */ /* 0x000fe200078e000e */
[----:B------:R-:W-:Y:S02]  /*0580*/  LOP3.LUT R4, R13, 0x7ff00000, RZ, 0xc0, !PT ;  /* 0x7ff000000d047812 */ /* 0x000fe400078ec0ff */
[----:B------:R-:W-:Y:S01]  /*0590*/  LOP3.LUT R11, R10, 0x3ff00000, RZ, 0xfc, !PT ;  /* 0x3ff000000a0b7812 */ /* 0x000fe200078efcff */
[----:B------:R-:W-:-:S06]  /*05a0*/  IMAD.MOV.U32 R10, RZ, RZ, R12 ;  /* 0x000000ffff0a7224 */ /* 0x000fcc00078e000c */
[----:B------:R-:W-:-:S06]  /*05b0*/  @!P0 DMUL R10, R12, 8.98846567431157953865e+307 ;  /* 0x7fe000000c0a8828 */ /* 0x000fcc0000000000 */
[----:B------:R-:W0:Y:S02]  /*05c0*/  MUFU.RCP64H R21, R11 ;  /* 0x0000000b00157308 */ /* 0x000e240000001800 */
[----:B0-----:R-:W-:-:S08]  /*05d0*/  DFMA R2, R20, -R10, 1 ;  /* 0x3ff000001402742b */ /* 0x001fd0000000080a */
[----:B------:R-:W-:-:S08]  /*05e0*/  DFMA R2, R2, R2, R2 ;  /* 0x000000020202722b */ /* 0x000fd00000000002 */
[----:B------:R-:W-:Y:S01]  /*05f0*/  DFMA R20, R20, R2, R20 ;  /* 0x000000021414722b */ /* 0x000fe20000000014 */
[----:B------:R-:W-:Y:S01]  /*0600*/  LOP3.LUT R3, R15, 0x7ff00000, RZ, 0xc0, !PT ;  /* 0x7ff000000f037812 */ /* 0x000fe200078ec0ff */
[----:B------:R-:W-:-:S03]  /*0610*/  IMAD.MOV.U32 R2, RZ, RZ, 0x1ca00000 ;  /* 0x1ca00000ff027424 */ /* 0x000fc600078e00ff */
[----:B------:R-:W-:Y:S01]  /*0620*/  ISETP.GE.U32.AND P1, PT, R3, R4, PT ;  /* 0x000000040300720c */ /* 0x000fe20003f26070 */
[----:B------:R-:W-:Y:S02]  /*0630*/  IMAD.MOV.U32 R0, RZ, RZ, R3 ;  /* 0x000000ffff007224 */ /* 0x000fe400078e0003 */
[----:B------:R-:W-:Y:S01]  /*0640*/  DFMA R18, R20, -R10, 1 ;  /* 0x3ff000001412742b */ /* 0x000fe2000000080a */
[----:B------:R-:W-:Y:S02]  /*0650*/  SEL R17, R2, 0x63400000, !P1 ;  /* 0x6340000002117807 */ /* 0x000fe40004800000 */
[----:B------:R-:W-:Y:S02]  /*0660*/  FSETP.GEU.AND P1, PT, |R15|, 1.469367938527859385e-39, PT ;  /* 0x001000000f00780b */ /* 0x000fe40003f2e200 */
[----:B------:R-:W-:-:S03]  /*0670*/  LOP3.LUT R17, R17, 0x800fffff, R15, 0xf8, !PT ;  /* 0x800fffff11117812 */ /* 0x000fc600078ef80f */
[----:B------:R-:W-:-:S08]  /*0680*/  DFMA R18, R20, R18, R20 ;  /* 0x000000121412722b */ /* 0x000fd00000000014 */
[----:B------:R-:W-:Y:S05]  /*0690*/  @P1 BRA `(.L_x_5) ;  /* 0x0000000000201947 */ /* 0x000fea0003800000 */
[----:B------:R-:W-:Y:S01]  /*06a0*/  LOP3.LUT R0, R13, 0x7ff00000, RZ, 0xc0, !PT ;  /* 0x7ff000000d007812 */ /* 0x000fe200078ec0ff */
[----:B------:R-:W-:-:S03]  /*06b0*/  IMAD.MOV.U32 R20, RZ, RZ, RZ ;  /* 0x000000ffff147224 */ /* 0x000fc600078e00ff */
[----:B------:R-:W-:-:S04]  /*06c0*/  ISETP.GE.U32.AND P1, PT, R3, R0, PT ;  /* 0x000000000300720c */ /* 0x000fc80003f26070 */
[----:B------:R-:W-:-:S04]  /*06d0*/  SEL R21, R2, 0x63400000, !P1 ;  /* 0x6340000002157807 */ /* 0x000fc80004800000 */
[----:B------:R-:W-:-:S04]  /*06e0*/  LOP3.LUT R21, R21, 0x80000000, R15, 0xf8, !PT ;  /* 0x8000000015157812 */ /* 0x000fc800078ef80f */
[----:B------:R-:W-:-:S06]  /*06f0*/  LOP3.LUT R21, R21, 0x100000, RZ, 0xfc, !PT ;  /* 0x0010000015157812 */ /* 0x000fcc00078efcff */
[----:B------:R-:W-:-:S10]  /*0700*/  DFMA R16, R16, 2, -R20 ;  /* 0x400000001010782b */ /* 0x000fd40000000814 */
[----:B------:R-:W-:-:S07]  /*0710*/  LOP3.LUT R0, R17, 0x7ff00000, RZ, 0xc0, !PT ;  /* 0x7ff0000011007812 */ /* 0x000fce00078ec0ff */
.L_x_5:
[----:B------:R-:W-:Y:S01]  /*0720*/  DMUL R20, R18, R16 ;  /* 0x0000001012147228 */ /* 0x000fe20000000000 */
[----:B------:R-:W-:-:S07]  /*0730*/  @!P0 LOP3.LUT R4, R11, 0x7ff00000, RZ, 0xc0, !PT ;  /* 0x7ff000000b048812 */ /* 0x000fce00078ec0ff */
[----:B------:R-:W-:-:S08]  /*0740*/  DFMA R22, R20, -R10, R16 ;  /* 0x8000000a1416722b */ /* 0x000fd00000000010 */
[----:B------:R-:W-:Y:S01]  /*0750*/  DFMA R22, R18, R22, R20 ;  /* 0x000000161216722b */ /* 0x000fe20000000014 */
[----:B------:R-:W-:-:S05]  /*0760*/  VIADD R18, R0, 0xffffffff ;  /* 0xffffffff00127836 */ /* 0x000fca0000000000 */
[----:B------:R-:W-:Y:S01]  /*0770*/  ISETP.GT.U32.AND P0, PT, R18, 0x7feffffe, PT ;  /* 0x7feffffe1200780c */ /* 0x000fe20003f04070 */
[----:B------:R-:W-:-:S05]  /*0780*/  VIADD R18, R4, 0xffffffff ;  /* 0xffffffff04127836 */ /* 0x000fca0000000000 */
[----:B------:R-:W-:-:S13]  /*0790*/  ISETP.GT.U32.OR P0, PT, R18, 0x7feffffe, P0 ;  /* 0x7feffffe1200780c */ /* 0x000fda0000704470 */
[----:B------:R-:W-:Y:S05]  /*07a0*/  @P0 BRA `(.L_x_6) ;  /* 0x00000000006c0947 */ /* 0x000fea0003800000 */
[----:B------:R-:W-:Y:S01]  /*07b0*/  LOP3.LUT R4, R13, 0x7ff00000, RZ, 0xc0, !PT ;  /* 0x7ff000000d047812 */ /* 0x000fe200078ec0ff */
[----:B------:R-:W-:-:S03]  /*07c0*/  IMAD.MOV.U32 R14, RZ, RZ, RZ ;  /* 0x000000ffff0e7224 */ /* 0x000fc600078e00ff */
[CC--:B------:R-:W-:Y:S02]  /*07d0*/  VIADDMNMX R0, R3.reuse, -R4.reuse, 0xb9600000, !PT ;  /* 0xb960000003007446 */ /* 0x0c0fe40007800904 */
[----:B------:R-:W-:Y:S02]  /*07e0*/  ISETP.GE.U32.AND P0, PT, R3, R4, PT ;  /* 0x000000040300720c */ /* 0x000fe40003f06070 */
[----:B------:R-:W-:Y:S02]  /*07f0*/  VIMNMX R0, PT, PT, R0, 0x46a00000, PT ;  /* 0x46a0000000007848 */ /* 0x000fe40003fe0100 */
[----:B------:R-:W-:-:S05]  /*0800*/  SEL R3, R2, 0x63400000, !P0 ;  /* 0x6340000002037807 */ /* 0x000fca0004000000 */
[----:B------:R-:W-:-:S04]  /*0810*/  IMAD.IADD R0, R0, 0x1, -R3 ;  /* 0x0000000100007824 */ /* 0x000fc800078e0a03 */
[----:B------:R-:W-:-:S06]  /*0820*/  VIADD R15, R0, 0x7fe00000 ;  /* 0x7fe00000000f7836 */ /* 0x000fcc0000000000 */
[----:B------:R-:W-:-:S10]  /*0830*/  DMUL R2, R22, R14 ;  /* 0x0000000e16027228 */ /* 0x000fd40000000000 */
[----:B------:R-:W-:-:S13]  /*0840*/  FSETP.GTU.AND P0, PT, |R3|, 1.469367938527859385e-39, PT ;  /* 0x001000000300780b */ /* 0x000fda0003f0c200 */
[----:B------:R-:W-:Y:S05]  /*0850*/  @P0 BRA `(.L_x_7) ;  /* 0x0000000000940947 */ /* 0x000fea0003800000 */
[----:B------:R-:W-:Y:S01]  /*0860*/  DFMA R10, R22, -R10, R16 ;  /* 0x8000000a160a722b */ /* 0x000fe20000000010 */
[----:B------:R-:W-:-:S09]  /*0870*/  IMAD.MOV.U32 R14, RZ, RZ, RZ ;  /* 0x000000ffff0e7224 */ /* 0x000fd200078e00ff */
[C---:B------:R-:W-:Y:S02]  /*0880*/  FSETP.NEU.AND P0, PT, R11.reuse, RZ, PT ;  /* 0x000000ff0b00720b */ /* 0x040fe40003f0d000 */
[----:B------:R-:W-:-:S04]  /*0890*/  LOP3.LUT R13, R11, 0x80000000, R13, 0x48, !PT ;  /* 0x800000000b0d7812 */ /* 0x000fc800078e480d */
[----:B------:R-:W-:-:S07]  /*08a0*/  LOP3.LUT R15, R13, R15, RZ, 0xfc, !PT ;  /* 0x0000000f0d0f7212 */ /* 0x000fce00078efcff */
[----:B------:R-:W-:Y:S05]  /*08b0*/  @!P0 BRA `(.L_x_7) ;  /* 0x00000000007c8947 */ /* 0x000fea0003800000 */
[----:B------:R-:W-:Y:S01]  /*08c0*/  IMAD.MOV R11, RZ, RZ, -R0 ;  /* 0x000000ffff0b7224 */ /* 0x000fe200078e0a00 */
[----:B------:R-:W-:Y:S01]  /*08d0*/  DMUL.RP R14, R22, R14 ;  /* 0x0000000e160e7228 */ /* 0x000fe20000008000 */
[----:B------:R-:W-:-:S06]  /*08e0*/  IMAD.MOV.U32 R10, RZ, RZ, RZ ;  /* 0x000000ffff0a7224 */ /* 0x000fcc00078e00ff */
[----:B------:R-:W-:-:S03]  /*08f0*/  DFMA R10, R2, -R10, R22 ;  /* 0x8000000a020a722b */ /* 0x000fc60000000016 */
[----:B------:R-:W-:-:S03]  /*0900*/  LOP3.LUT R13, R15, R13, RZ, 0x3c, !PT ;  /* 0x0000000d0f0d7212 */ /* 0x000fc600078e3cff */
[----:B------:R-:W-:-:S04]  /*0910*/  IADD3 R10, PT, PT, -R0, -0x43300000, RZ ;  /* 0xbcd00000000a7810 */ /* 0x000fc80007ffe1ff */
[----:B------:R-:W-:-:S04]  /*0920*/  FSETP.NEU.AND P0, PT, |R11|, R10, PT ;  /* 0x0000000a0b00720b */ /* 0x000fc80003f0d200 */
[----:B------:R-:W-:Y:S02]  /*0930*/  FSEL R2, R14, R2, !P0 ;  /* 0x000000020e027208 */ /* 0x000fe40004000000 */
[----:B------:R-:W-:Y:S01]  /*0940*/  FSEL R3, R13, R3, !P0 ;  /* 0x000000030d037208 */ /* 0x000fe20004000000 */
[----:B------:R-:W-:Y:S06]  /*0950*/  BRA `(.L_x_7) ;  /* 0x0000000000547947 */ /* 0x000fec0003800000 */
.L_x_6:
[----:B------:R-:W-:-:S14]  /*0960*/  DSETP.NAN.AND P0, PT, R14, R14, PT ;  /* 0x0000000e0e00722a */ /* 0x000fdc0003f08000 */
[----:B------:R-:W-:Y:S05]  /*0970*/  @P0 BRA `(.L_x_8) ;  /* 0x0000000000440947 */ /* 0x000fea0003800000 */
[----:B------:R-:W-:-:S14]  /*0980*/  DSETP.NAN.AND P0, PT, R12, R12, PT ;  /* 0x0000000c0c00722a */ /* 0x000fdc0003f08000 */
[----:B------:R-:W-:Y:S05]  /*0990*/  @P0 BRA `(.L_x_9) ;  /* 0x0000000000300947 */ /* 0x000fea0003800000 */
[----:B------:R-:W-:Y:S01]  /*09a0*/  ISETP.NE.AND P0, PT, R0, R4, PT ;  /* 0x000000040000720c */ /* 0x000fe20003f05270 */
[----:B------:R-:W-:Y:S02]  /*09b0*/  IMAD.MOV.U32 R2, RZ, RZ, 0x0 ;  /* 0x00000000ff027424 */ /* 0x000fe400078e00ff */
[----:B------:R-:W-:-:S10]  /*09c0*/  IMAD.MOV.U32 R3, RZ, RZ, -0x80000 ;  /* 0xfff80000ff037424 */ /* 0x000fd400078e00ff */
[----:B------:R-:W-:Y:S05]  /*09d0*/  @!P0 BRA `(.L_x_7) ;  /* 0x0000000000348947 */ /* 0x000fea0003800000 */
[----:B------:R-:W-:Y:S02]  /*09e0*/  ISETP.NE.AND P0, PT, R0, 0x7ff00000, PT ;  /* 0x7ff000000000780c */ /* 0x000fe40003f05270 */
[----:B------:R-:W-:Y:S02]  /*09f0*/  LOP3.LUT R3, R15, 0x80000000, R13, 0x48, !PT ;  /* 0x800000000f037812 */ /* 0x000fe400078e480d */
[----:B------:R-:W-:-:S13]  /*0a00*/  ISETP.EQ.OR P0, PT, R4, RZ, !P0 ;  /* 0x000000ff0400720c */ /* 0x000fda0004702670 */
[----:B------:R-:W-:Y:S01]  /*0a10*/  @P0 LOP3.LUT R0, R3, 0x7ff00000, RZ, 0xfc, !PT ;  /* 0x7ff0000003000812 */ /* 0x000fe200078efcff */
[----:B------:R-:W-:Y:S02]  /*0a20*/  @!P0 IMAD.MOV.U32 R2, RZ, RZ, RZ ;  /* 0x000000ffff028224 */ /* 0x000fe400078e00ff */
[----:B------:R-:W-:Y:S02]  /*0a30*/  @P0 IMAD.MOV.U32 R2, RZ, RZ, RZ ;  /* 0x000000ffff020224 */ /* 0x000fe400078e00ff */
[----:B------:R-:W-:Y:S01]  /*0a40*/  @P0 IMAD.MOV.U32 R3, RZ, RZ, R0 ;  /* 0x000000ffff030224 */ /* 0x000fe200078e0000 */
[----:B------:R-:W-:Y:S06]  /*0a50*/  BRA `(.L_x_7) ;  /* 0x0000000000147947 */ /* 0x000fec0003800000 */
.L_x_9:
[----:B------:R-:W-:Y:S01]  /*0a60*/  LOP3.LUT R3, R13, 0x80000, RZ, 0xfc, !PT ;  /* 0x000800000d037812 */ /* 0x000fe200078efcff */
[----:B------:R-:W-:Y:S01]  /*0a70*/  IMAD.MOV.U32 R2, RZ, RZ, R12 ;  /* 0x000000ffff027224 */ /* 0x000fe200078e000c */
[----:B------:R-:W-:Y:S06]  /*0a80*/  BRA `(.L_x_7) ;  /* 0x0000000000087947 */ /* 0x000fec0003800000 */
.L_x_8:
[----:B------:R-:W-:Y:S01]  /*0a90*/  LOP3.LUT R3, R15, 0x80000, RZ, 0xfc, !PT ;  /* 0x000800000f037812 */ /* 0x000fe200078efcff */
[----:B------:R-:W-:-:S07]  /*0aa0*/  IMAD.MOV.U32 R2, RZ, RZ, R14 ;  /* 0x000000ffff027224 */ /* 0x000fce00078e000e */
.L_x_7:
[----:B------:R-:W-:-:S04]  /*0ab0*/  IMAD.MOV.U32 R29, RZ, RZ, 0x0 ;  /* 0x00000000ff1d7424 */ /* 0x000fc800078e00ff */
[----:B------:R-:W-:Y:S05]  /*0ac0*/  RET.REL.NODEC R28 `(_Z24compute_min_delta_kernelPKiS0_PKdS0_S0_iPd) ;  /* 0xfffffff41c4c7950 */ /* 0x000fea0003c3ffff */
.L_x_10:
[----:B------:R-:W-:-:S00]  /*0ad0*/  BRA `(.L_x_10) ;  /* 0xfffffffc00fc7947 */ /* 0x000fc0000383ffff */
[----:B------:R-:W-:-:S00]  /*0ae0*/  NOP ;  /* 0x0000000000007918 */ /* 0x000fc00000000000 */
        /* <DEDUP_REMOVED lines=9> */
.L_x_11:


//--------------------- .nv.shared.reserved.0     --------------------------
	.section	.nv.shared.reserved.0,"aw",@nobits
	.weak		__nv_reservedSMEM_offset_0_alias
	.size		__nv_reservedSMEM_offset_0_alias, 0, 64
	.other		__nv_reservedSMEM_offset_0_alias,@"STO_CUDA_RESERVED_SHARED STV_DEFAULT"
__nv_reservedSMEM_offset_0_alias:
	.zero		0
	.zero		64


//--------------------- .nv.constant0._Z24compute_min_delta_kernelPKiS0_PKdS0_S0_iPd --------------------------
	.section	.nv.constant0._Z24compute_min_delta_kernelPKiS0_PKdS0_S0_iPd,"a",@progbits
	.sectionflags	@""
	.align	4
.nv.constant0._Z24compute_min_delta_kernelPKiS0_PKdS0_S0_iPd:
	.zero		952


//--------------------- SYMBOLS --------------------------

	.type		.nv.reservedSmem.offset0,@object
	.size		.nv.reservedSmem.offset0,0x4
